	.headerflags	@"EF_CUDA_TEXMODE_UNIFIED EF_CUDA_64BIT_ADDRESS EF_CUDA_ACCELERATORS EF_CUDA_SM90 EF_CUDA_VIRTUAL_SM(EF_CUDA_SM90)"
	.elftype	@"ET_EXEC"


//--------------------- .nv.info                  --------------------------
	.section	.nv.info,"",@"SHT_CUDA_INFO"
	.align	4


	//----- nvinfo : EIATTR_REGCOUNT
	.align		4
        /*0000*/ 	.byte	0x04, 0x2f
        /*0002*/ 	.short	(.L_3 - .L_2)
	.align		4
.L_2:
        /*0004*/ 	.word	index@(triton_poi_fused__native_batch_norm_legit_no_training_relu_0)
        /*0008*/ 	.word	0x00000014


	//----- nvinfo : EIATTR_MIN_STACK_SIZE
	.align		4
.L_3:
        /*000c*/ 	.byte	0x04, 0x12
        /*000e*/ 	.short	(.L_5 - .L_4)
	.align		4
.L_4:
        /*0010*/ 	.word	index@(triton_poi_fused__native_batch_norm_legit_no_training_relu_0)
        /*0014*/ 	.word	0x00000000


	//----- nvinfo : EIATTR_FRAME_SIZE
	.align		4
.L_5:
        /*0018*/ 	.byte	0x04, 0x11
        /*001a*/ 	.short	(.L_7 - .L_6)
	.align		4
.L_6:
        /*001c*/ 	.word	index@(triton_poi_fused__native_batch_norm_legit_no_training_relu_0)
        /*0020*/ 	.word	0x00000000


	//----- nvinfo : EIATTR_MIN_STACK_SIZE
	.align		4
.L_7:
        /*0024*/ 	.byte	0x04, 0x12
        /*0026*/ 	.short	(.L_9 - .L_8)
	.align		4
.L_8:
        /*0028*/ 	.word	index@(triton_poi_fused__native_batch_norm_legit_no_training_relu_0)
        /*002c*/ 	.word	0x00000000
.L_9:


//--------------------- .nv.info.triton_poi_fused__native_batch_norm_legit_no_training_relu_0 --------------------------
	.section	.nv.info.triton_poi_fused__native_batch_norm_legit_no_training_relu_0,"",@"SHT_CUDA_INFO"
	.sectionflags	@""
	.align	4


	//----- nvinfo : EIATTR_CUDA_API_VERSION
	.align		4
        /*0000*/ 	.byte	0x04, 0x37
        /*0002*/ 	.short	(.L_11 - .L_10)
.L_10:
        /*0004*/ 	.word	0x0000007c


	//----- nvinfo : EIATTR_KPARAM_INFO
	.align		4
.L_11:
        /*0008*/ 	.byte	0x04, 0x17
        /*000a*/ 	.short	(.L_13 - .L_12)
.L_12:
        /*000c*/ 	.word	0x00000000
        /*0010*/ 	.short	0x0006
        /*0012*/ 	.short	0x0030
        /*0014*/ 	.byte	0x00, 0xf0, 0x11, 0x00


	//----- nvinfo : EIATTR_KPARAM_INFO
	.align		4
.L_13:
        /*0018*/ 	.byte	0x04, 0x17
        /*001a*/ 	.short	(.L_15 - .L_14)
.L_14:
        /*001c*/ 	.word	0x00000000
        /*0020*/ 	.short	0x0005
        /*0022*/ 	.short	0x0028
        /*0024*/ 	.byte	0x00, 0xf4, 0x21, 0x00


	//----- nvinfo : EIATTR_KPARAM_INFO
	.align		4
.L_15:
        /*0028*/ 	.byte	0x04, 0x17
        /*002a*/ 	.short	(.L_17 - .L_16)
.L_16:
        /*002c*/ 	.word	0x00000000
        /*0030*/ 	.short	0x0004
        /*0032*/ 	.short	0x0020
        /*0034*/ 	.byte	0x00, 0xf4, 0x21, 0x00


	//----- nvinfo : EIATTR_KPARAM_INFO
	.align		4
.L_17:
        /*0038*/ 	.byte	0x04, 0x17
        /*003a*/ 	.short	(.L_19 - .L_18)
.L_18:
        /*003c*/ 	.word	0x00000000
        /*0040*/ 	.short	0x0003
        /*0042*/ 	.short	0x0018
        /*0044*/ 	.byte	0x00, 0xf4, 0x21, 0x00


	//----- nvinfo : EIATTR_KPARAM_INFO
	.align		4
.L_19:
        /*0048*/ 	.byte	0x04, 0x17
        /*004a*/ 	.short	(.L_21 - .L_20)
.L_20:
        /*004c*/ 	.word	0x00000000
        /*0050*/ 	.short	0x0002
        /*0052*/ 	.short	0x0010
        /*0054*/ 	.byte	0x00, 0xf4, 0x21, 0x00


	//----- nvinfo : EIATTR_KPARAM_INFO
	.align		4
.L_21:
        /*0058*/ 	.byte	0x04, 0x17
        /*005a*/ 	.short	(.L_23 - .L_22)
.L_22:
        /*005c*/ 	.word	0x00000000
        /*0060*/ 	.short	0x0001
        /*0062*/ 	.short	0x0008
        /*0064*/ 	.byte	0x00, 0xf4, 0x21, 0x00


	//----- nvinfo : EIATTR_KPARAM_INFO
	.align		4
.L_23:
        /*0068*/ 	.byte	0x04, 0x17
        /*006a*/ 	.short	(.L_25 - .L_24)
.L_24:
        /*006c*/ 	.word	0x00000000
        /*0070*/ 	.short	0x0000
        /*0072*/ 	.short	0x0000
        /*0074*/ 	.byte	0x00, 0xf4, 0x21, 0x00


	//----- nvinfo : EIATTR_SPARSE_MMA_MASK
	.align		4
.L_25:
        /*0078*/ 	.byte	0x03, 0x50
        /*007a*/ 	.short	0x0000


	//----- nvinfo : EIATTR_MAXREG_COUNT
	.align		4
        /*007c*/ 	.byte	0x03, 0x1b
        /*007e*/ 	.short	0x00ff


	//----- nvinfo : EIATTR_EXIT_INSTR_OFFSETS
	.align		4
        /*0080*/ 	.byte	0x04, 0x1c
        /*0082*/ 	.short	(.L_27 - .L_26)


	//   ....[0]....
.L_26:
        /*0084*/ 	.word	0x00000340


	//   ....[1]....
        /*0088*/ 	.word	0x00000360


	//----- nvinfo : EIATTR_REQNTID
	.align		4
.L_27:
        /*008c*/ 	.byte	0x04, 0x10
        /*008e*/ 	.short	(.L_29 - .L_28)
.L_28:
        /*0090*/ 	.word	0x00000080
        /*0094*/ 	.word	0x00000001
        /*0098*/ 	.word	0x00000001


	//----- nvinfo : EIATTR_CBANK_PARAM_SIZE
	.align		4
.L_29:
        /*009c*/ 	.byte	0x03, 0x19
        /*009e*/ 	.short	0x0034


	//----- nvinfo : EIATTR_PARAM_CBANK
	.align		4
        /*00a0*/ 	.byte	0x04, 0x0a
        /*00a2*/ 	.short	(.L_31 - .L_30)
	.align		4
.L_30:
        /*00a4*/ 	.word	index@(.nv.constant0.triton_poi_fused__native_batch_norm_legit_no_training_relu_0)
        /*00a8*/ 	.short	0x0210
        /*00aa*/ 	.short	0x0034


	//----- nvinfo : EIATTR_SW_WAR
	.align		4
.L_31:
        /*00ac*/ 	.byte	0x04, 0x36
        /*00ae*/ 	.short	(.L_33 - .L_32)
.L_32:
        /*00b0*/ 	.word	0x00000008
.L_33:


//--------------------- .nv.callgraph             --------------------------
	.section	.nv.callgraph,"",@"SHT_CUDA_CALLGRAPH"
	.align	4
	.sectionentsize	8
	.align		4
        /*0000*/ 	.word	0x00000000
	.align		4
        /*0004*/ 	.word	0xffffffff
	.align		4
        /*0008*/ 	.word	0x00000000
	.align		4
        /*000c*/ 	.word	0xfffffffe
	.align		4
        /*0010*/ 	.word	0x00000000
	.align		4
        /*0014*/ 	.word	0xfffffffd
	.align		4
        /*0018*/ 	.word	0x00000000
	.align		4
        /*001c*/ 	.word	0xfffffffc


//--------------------- .nv.constant4             --------------------------
	.section	.nv.constant4,"a",@progbits
	.align	8
	.align		8
.nv.constant4:
        /*0000*/ 	.dword	_$_str
	.align		8
        /*0008*/ 	.dword	_$_str_$_2


//--------------------- .text.triton_poi_fused__native_batch_norm_legit_no_training_relu_0 --------------------------
	.section	.text.triton_poi_fused__native_batch_norm_legit_no_training_relu_0,"ax",@progbits
	.align	128
        .global         triton_poi_fused__native_batch_norm_legit_no_training_relu_0
        .type           triton_poi_fused__native_batch_norm_legit_no_training_relu_0,@function
        .size           triton_poi_fused__native_batch_norm_legit_no_training_relu_0,(.L_x_1 - triton_poi_fused__native_batch_norm_legit_no_training_relu_0)
        .other          triton_poi_fused__native_batch_norm_legit_no_training_relu_0,@"STO_CUDA_ENTRY STV_DEFAULT"
triton_poi_fused__native_batch_norm_legit_no_training_relu_0:
.text.triton_poi_fused__native_batch_norm_legit_no_training_relu_0:
[----:B------:R-:W0:Y:S01]  /*0000*/  LDC R1, c[0x0][0x28] ;  /* 0x00000a00ff017b82 */ /* 0x000e220000000800 */
[----:B------:R-:W1:Y:S07]  /*0010*/  S2R R2, SR_TID.X ;  /* 0x0000000000027919 */ /* 0x000e6e0000002100 */
[----:B------:R-:W2:Y:S01]  /*0020*/  LDC.64 R10, c[0x0][0x220] ;  /* 0x00008800ff0a7b82 */ /* 0x000ea20000000a00 */
[----:B------:R-:W-:Y:S01]  /*0030*/  HFMA2.MMA R16, -RZ, RZ, 0, 0 ;  /* 0x00000000ff107435 */ /* 0x000fe200000001ff */
[----:B------:R-:W-:Y:S01]  /*0040*/  ULDC.64 UR4, c[0x0][0x208] ;  /* 0x0000820000047ab9 */ /* 0x000fe20000000a00 */
[----:B------:R-:W3:Y:S05]  /*0050*/  S2R R3, SR_CTAID.X ;  /* 0x0000000000037919 */ /* 0x000eea0000002500 */
[----:B------:R-:W4:Y:S08]  /*0060*/  LDC.64 R6, c[0x0][0x210] ;  /* 0x00008400ff067b82 */ /* 0x000f300000000a00 */
[----:B------:R-:W5:Y:S08]  /*0070*/  LDC.64 R8, c[0x0][0x218] ;  /* 0x00008600ff087b82 */ /* 0x000f700000000a00 */
[----:B------:R-:W4:Y:S01]  /*0080*/  LDC.64 R12, c[0x0][0x228] ;  /* 0x00008a00ff0c7b82 */ /* 0x000f220000000a00 */
[----:B-1----:R-:W-:-:S07]  /*0090*/  LOP3.LUT R2, R2, 0x7f, RZ, 0xc0, !PT ;  /* 0x0000007f02027812 */ /* 0x002fce00078ec0ff */
[----:B------:R-:W1:Y:S01]  /*00a0*/  LDC.64 R14, c[0x0][0x230] ;  /* 0x00008c00ff0e7b82 */ /* 0x000e620000000a00 */
[----:B---3--:R-:W-:-:S04]  /*00b0*/  LEA R2, R3, R2, 0x7 ;  /* 0x0000000203027211 */ /* 0x008fc800078e38ff */
[C---:B------:R-:W-:Y:S01]  /*00c0*/  ISETP.GE.AND P0, PT, R2.reuse, 0x2d90, PT ;  /* 0x00002d900200780c */ /* 0x040fe20003f06270 */
[----:B------:R-:W-:-:S05]  /*00d0*/  IMAD.HI R0, R2, 0x59e60383, RZ ;  /* 0x59e6038302007827 */ /* 0x000fca00078e02ff */
[----:B------:R-:W-:-:S04]  /*00e0*/  SHF.R.U32.HI R3, RZ, 0x1f, R0 ;  /* 0x0000001fff037819 */ /* 0x000fc80000011600 */
[----:B------:R-:W-:-:S04]  /*00f0*/  LEA.HI.SX32 R4, R0, R3, 0x18 ;  /* 0x0000000300047211 */ /* 0x000fc800078fc2ff */
[----:B------:R-:W-:-:S04]  /*0100*/  LEA.HI R5, R4, R4, RZ, 0x2 ;  /* 0x0000000404057211 */ /* 0x000fc800078f10ff */
[----:B------:R-:W-:-:S04]  /*0110*/  LOP3.LUT R5, R5, 0xfffffffc, RZ, 0xc0, !PT ;  /* 0xfffffffc05057812 */ /* 0x000fc800078ec0ff */
[----:B------:R-:W-:-:S05]  /*0120*/  IADD3 R17, R4, -R5, RZ ;  /* 0x8000000504117210 */ /* 0x000fca0007ffe0ff */
[----:B--2---:R-:W-:-:S05]  /*0130*/  IMAD.WIDE R10, R17, 0x4, R10 ;  /* 0x00000004110a7825 */ /* 0x004fca00078e020a */
[----:B------:R2:W3:Y:S01]  /*0140*/  @!P0 LDG.E.EL R16, desc[UR4][R10.64] ;  /* 0x000000040a108981 */ /* 0x0004e2000c2e1900 */
[----:B------:R-:W-:Y:S01]  /*0150*/  CS2R R4, SRZ ;  /* 0x0000000000047805 */ /* 0x000fe2000001ff00 */
[----:B----4-:R-:W-:-:S04]  /*0160*/  IMAD.WIDE R6, R2, 0x4, R6 ;  /* 0x0000000402067825 */ /* 0x010fc800078e0206 */
[C---:B-----5:R-:W-:Y:S01]  /*0170*/  IMAD.WIDE R8, R17.reuse, 0x4, R8 ;  /* 0x0000000411087825 */ /* 0x060fe200078e0208 */
[----:B------:R4:W5:Y:S03]  /*0180*/  @!P0 LDG.E R4, desc[UR4][R6.64] ;  /* 0x0000000406048981 */ /* 0x000966000c1e1900 */
[C---:B0-2---:R-:W-:Y:S01]  /*0190*/  IMAD.WIDE R10, R17.reuse, 0x4, R12 ;  /* 0x00000004110a7825 */ /* 0x045fe200078e020c */
[----:B------:R0:W5:Y:S03]  /*01a0*/  @!P0 LDG.E.EL R5, desc[UR4][R8.64] ;  /* 0x0000000408058981 */ /* 0x000166000c2e1900 */
[----:B-1----:R-:W-:Y:S01]  /*01b0*/  IMAD.WIDE R12, R17, 0x4, R14 ;  /* 0x00000004110c7825 */ /* 0x002fe200078e020e */
[----:B------:R-:W-:Y:S01]  /*01c0*/  CS2R R14, SRZ ;  /* 0x00000000000e7805 */ /* 0x000fe2000001ff00 */
[----:B----4-:R-:W1:Y:S05]  /*01d0*/  LDC.64 R6, c[0x0][0x238] ;  /* 0x00008e00ff067b82 */ /* 0x010e6a0000000a00 */
[----:B------:R-:W2:Y:S04]  /*01e0*/  @!P0 LDG.E.EL R14, desc[UR4][R10.64] ;  /* 0x000000040a0e8981 */ /* 0x000ea8000c2e1900 */
[----:B------:R-:W2:Y:S01]  /*01f0*/  @!P0 LDG.E.EL R15, desc[UR4][R12.64] ;  /* 0x000000040c0f8981 */ /* 0x000ea2000c2e1900 */
[----:B0-----:R-:W-:-:S02]  /*0200*/  MOV R8, 0x3e800000 ;  /* 0x3e80000000087802 */ /* 0x001fc40000000f00 */
[----:B------:R-:W-:-:S05]  /*0210*/  LEA.HI.SX32 R3, R0, R3, 0x16 ;  /* 0x0000000300037211 */ /* 0x000fca00078fb2ff */
[----:B------:R-:W-:-:S04]  /*0220*/  IMAD R2, R3, -0xb64, R2 ;  /* 0xfffff49c03027824 */ /* 0x000fc800078e0202 */
[----:B------:R-:W-:-:S04]  /*0230*/  IMAD R3, R3, 0xb80, R2 ;  /* 0x00000b8003037824 */ /* 0x000fc800078e0202 */
[----:B-1----:R-:W-:-:S04]  /*0240*/  IMAD.WIDE R6, R3, 0x4, R6 ;  /* 0x0000000403067825 */ /* 0x002fc800078e0206 */
[----:B---3--:R-:W-:-:S04]  /*0250*/  FADD R16, R16, 9.9999997473787516356e-06 ;  /* 0x3727c5ac10107421 */ /* 0x008fc80000000000 */
[----:B------:R-:W0:Y:S01]  /*0260*/  MUFU.SQRT R17, R16 ;  /* 0x0000001000117308 */ /* 0x000e220000002000 */
[----:B-----5:R-:W-:Y:S01]  /*0270*/  FADD R4, -R5, R4 ;  /* 0x0000000405047221 */ /* 0x020fe20000000100 */
[C---:B0-----:R-:W-:Y:S02]  /*0280*/  FSETP.GT.AND P1, PT, R17.reuse, 8.50705917302346158658e+37, PT ;  /* 0x7e8000001100780b */ /* 0x041fe40003f24000 */
[----:B------:R-:W-:Y:S02]  /*0290*/  FSETP.GEU.AND P2, PT, R17, 1.175494350822287508e-38, PT ;  /* 0x008000001100780b */ /* 0x000fe40003f4e000 */
[----:B------:R-:W-:-:S09]  /*02a0*/  FSEL R8, R8, 1, P1 ;  /* 0x3f80000008087808 */ /* 0x000fd20000800000 */
[----:B------:R-:W-:Y:S02]  /*02b0*/  @P1 FMUL R17, R17, 0.25 ;  /* 0x3e80000011111820 */ /* 0x000fe40000400000 */
[----:B------:R-:W-:Y:S02]  /*02c0*/  @!P2 FMUL R8, R8, 16777216 ;  /* 0x4b8000000808a820 */ /* 0x000fe40000400000 */
[----:B------:R-:W-:-:S06]  /*02d0*/  @!P2 FMUL R17, R17, 16777216 ;  /* 0x4b8000001111a820 */ /* 0x000fcc0000400000 */
[----:B------:R-:W0:Y:S02]  /*02e0*/  MUFU.RCP R17, R17 ;  /* 0x0000001100117308 */ /* 0x000e240000001000 */
[----:B0-----:R-:W-:-:S04]  /*02f0*/  FMUL R5, R17, R8 ;  /* 0x0000000811057220 */ /* 0x001fc80000400000 */
[----:B------:R-:W-:-:S04]  /*0300*/  FMUL R4, R4, R5 ;  /* 0x0000000504047220 */ /* 0x000fc80000400000 */
[----:B--2---:R-:W-:-:S05]  /*0310*/  FFMA R4, R4, R14, R15 ;  /* 0x0000000e04047223 */ /* 0x004fca000000000f */
[----:B------:R-:W-:-:S04]  /*0320*/  FSETP.GEU.AND P1, PT, R4, RZ, PT ;  /* 0x000000ff0400720b */ /* 0x000fc80003f2e000 */
[----:B------:R-:W-:Y:S01]  /*0330*/  FSEL R3, R4, RZ, P1 ;  /* 0x000000ff04037208 */ /* 0x000fe20000800000 */
[----:B------:R-:W-:Y:S08]  /*0340*/  @P0 EXIT ;  /* 0x000000000000094d */ /* 0x000ff00003800000 */
[----:B------:R-:W-:Y:S01]  /*0350*/  STG.E desc[UR4][R6.64], R3 ;  /* 0x0000000306007986 */ /* 0x000fe2000c101904 */
[----:B------:R-:W-:Y:S05]  /*0360*/  EXIT ;  /* 0x000000000000794d */ /* 0x000fea0003800000 */
.L_x_0:
[----:B------:R-:W-:-:S00]  /*0370*/  BRA `(.L_x_0) ;  /* 0xfffffffc00fc7947 */ /* 0x000fc0000383ffff */
[----:B------:R-:W-:-:S00]  /*0380*/  NOP ;  /* 0x0000000000007918 */ /* 0x000fc00000000000 */
[----:B------:R-:W-:-:S00]  /*0390*/  NOP ;  /* 0x0000000000007918 */ /* 0x000fc00000000000 */
[----:B------:R-:W-:-:S00]  /*03a0*/  NOP ;  /* 0x0000000000007918 */ /* 0x000fc00000000000 */
[----:B------:R-:W-:-:S00]  /*03b0*/  NOP ;  /* 0x0000000000007918 */ /* 0x000fc00000000000 */
[----:B------:R-:W-:-:S00]  /*03c0*/  NOP ;  /* 0x0000000000007918 */ /* 0x000fc00000000000 */
[----:B------:R-:W-:-:S00]  /*03d0*/  NOP ;  /* 0x0000000000007918 */ /* 0x000fc00000000000 */
[----:B------:R-:W-:-:S00]  /*03e0*/  NOP ;  /* 0x0000000000007918 */ /* 0x000fc00000000000 */
[----:B------:R-:W-:-:S00]  /*03f0*/  NOP ;  /* 0x0000000000007918 */ /* 0x000fc00000000000 */
.L_x_1:


//--------------------- .nv.global.init           --------------------------
	.section	.nv.global.init,"aw",@progbits
.nv.global.init:
	.type		_$_str,@object
	.size		_$_str,(_$_str_$_2 - _$_str)
_$_str:
        /*0000*/ 	.byte	0x5f, 0x5f, 0x43, 0x55, 0x44, 0x41, 0x5f, 0x46, 0x54, 0x5a, 0x00
	.type		_$_str_$_2,@object
	.size		_$_str_$_2,(.L_1 - _$_str_$_2)
_$_str_$_2:
        /*000b*/ 	.byte	0x5f, 0x5f, 0x43, 0x55, 0x44, 0x41, 0x5f, 0x50, 0x52, 0x45, 0x43, 0x5f, 0x53, 0x51, 0x52, 0x54
        /*001b*/ 	.byte	0x00
.L_1:


//--------------------- .nv.constant0.triton_poi_fused__native_batch_norm_legit_no_training_relu_0 --------------------------
	.section	.nv.constant0.triton_poi_fused__native_batch_norm_legit_no_training_relu_0,"a",@progbits
	.sectionflags	@""
	.align	4
.nv.constant0.triton_poi_fused__native_batch_norm_legit_no_training_relu_0:
	.zero		580
